//
// Generated by NVIDIA NVVM Compiler
//
// Compiler Build ID: CL-36424714
// Cuda compilation tools, release 13.0, V13.0.88
// Based on NVVM 20.0.0
//

.version 9.0
.target sm_100
.address_size 64

	// .globl	_Z27convolution_2D_basic_kernelPhS_S_iii

.visible .entry _Z27convolution_2D_basic_kernelPhS_S_iii(
	.param .u64 .ptr .align 1 _Z27convolution_2D_basic_kernelPhS_S_iii_param_0,
	.param .u64 .ptr .align 1 _Z27convolution_2D_basic_kernelPhS_S_iii_param_1,
	.param .u64 .ptr .align 1 _Z27convolution_2D_basic_kernelPhS_S_iii_param_2,
	.param .u32 _Z27convolution_2D_basic_kernelPhS_S_iii_param_3,
	.param .u32 _Z27convolution_2D_basic_kernelPhS_S_iii_param_4,
	.param .u32 _Z27convolution_2D_basic_kernelPhS_S_iii_param_5
)
{
	.reg .pred 	%p<95>;
	.reg .b16 	%rs<35>;
	.reg .b32 	%r<148>;
	.reg .b64 	%rd<52>;

	ld.param.u64 	%rd8, [_Z27convolution_2D_basic_kernelPhS_S_iii_param_0];
	ld.param.u64 	%rd9, [_Z27convolution_2D_basic_kernelPhS_S_iii_param_1];
	ld.param.u64 	%rd7, [_Z27convolution_2D_basic_kernelPhS_S_iii_param_2];
	ld.param.u32 	%r64, [_Z27convolution_2D_basic_kernelPhS_S_iii_param_3];
	ld.param.u32 	%r65, [_Z27convolution_2D_basic_kernelPhS_S_iii_param_4];
	ld.param.u32 	%r67, [_Z27convolution_2D_basic_kernelPhS_S_iii_param_5];
	cvta.to.global.u64 	%rd1, %rd9;
	cvta.to.global.u64 	%rd2, %rd8;
	mov.u32 	%r68, %ctaid.x;
	mov.u32 	%r69, %ntid.x;
	mov.u32 	%r70, %tid.x;
	mad.lo.s32 	%r1, %r68, %r69, %r70;
	mov.u32 	%r71, %ctaid.y;
	mov.u32 	%r72, %ntid.y;
	mov.u32 	%r73, %tid.y;
	mad.lo.s32 	%r74, %r71, %r72, %r73;
	setp.ge.s32 	%p2, %r1, %r65;
	setp.ge.s32 	%p3, %r74, %r67;
	or.pred  	%p4, %p2, %p3;
	@%p4 bra 	$L__BB0_46;
	shr.u32 	%r75, %r64, 31;
	add.s32 	%r76, %r64, %r75;
	shr.s32 	%r77, %r76, 1;
	neg.s32 	%r3, %r77;
	sub.s32 	%r4, %r1, %r77;
	setp.lt.s32 	%p5, %r64, 1;
	mov.b16 	%rs34, 0;
	@%p5 bra 	$L__BB0_45;
	and.b32  	%r5, %r64, 7;
	add.s32 	%r6, %r5, -1;
	and.b32  	%r7, %r64, 3;
	and.b32  	%r8, %r64, 2147483640;
	and.b32  	%r9, %r64, 1;
	add.s32 	%r10, %r3, %r74;
	mov.b32 	%r120, 0;
	cvt.s64.s32 	%rd37, %r4;
	mov.u32 	%r124, %r120;
$L__BB0_3:
	setp.lt.u32 	%p6, %r64, 8;
	add.s32 	%r81, %r10, %r120;
	setp.gt.s32 	%p7, %r81, -1;
	setp.lt.s32 	%p8, %r81, %r67;
	and.pred  	%p1, %p7, %p8;
	mul.lo.s32 	%r13, %r81, %r65;
	mul.lo.s32 	%r14, %r120, %r64;
	mov.b32 	%r140, 0;
	@%p6 bra 	$L__BB0_22;
	mov.b32 	%r122, 0;
	cvt.s64.s32 	%rd16, %r13;
	cvt.u64.u32 	%rd19, %r14;
$L__BB0_5:
	.pragma "nounroll";
	add.s32 	%r17, %r4, %r122;
	setp.gt.s32 	%p9, %r17, -1;
	setp.lt.s32 	%p10, %r17, %r65;
	and.pred  	%p11, %p9, %p10;
	and.pred  	%p13, %p1, %p11;
	not.pred 	%p14, %p13;
	@%p14 bra 	$L__BB0_7;
	add.s32 	%r83, %r17, %r13;
	cvt.s64.s32 	%rd10, %r83;
	add.s64 	%rd11, %rd2, %rd10;
	ld.global.u8 	%rs4, [%rd11];
	add.s32 	%r84, %r122, %r14;
	cvt.u64.u32 	%rd12, %r84;
	add.s64 	%rd13, %rd1, %rd12;
	ld.global.u8 	%rs5, [%rd13];
	mul.wide.u16 	%r85, %rs5, %rs4;
	add.s32 	%r124, %r85, %r124;
$L__BB0_7:
	add.s32 	%r86, %r17, 1;
	setp.gt.s32 	%p15, %r86, -1;
	setp.lt.s32 	%p16, %r86, %r65;
	and.pred  	%p17, %p15, %p16;
	and.pred  	%p18, %p1, %p17;
	cvt.s64.s32 	%rd14, %r122;
	add.s64 	%rd17, %rd37, %rd14;
	add.s64 	%rd18, %rd17, %rd16;
	add.s64 	%rd3, %rd2, %rd18;
	add.s64 	%rd20, %rd14, %rd19;
	add.s64 	%rd4, %rd1, %rd20;
	not.pred 	%p19, %p18;
	@%p19 bra 	$L__BB0_9;
	ld.global.u8 	%rs6, [%rd3+1];
	ld.global.u8 	%rs7, [%rd4+1];
	mul.wide.u16 	%r87, %rs7, %rs6;
	add.s32 	%r124, %r87, %r124;
$L__BB0_9:
	add.s32 	%r88, %r17, 2;
	setp.gt.s32 	%p20, %r88, -1;
	setp.lt.s32 	%p21, %r88, %r65;
	and.pred  	%p22, %p20, %p21;
	and.pred  	%p23, %p1, %p22;
	not.pred 	%p24, %p23;
	@%p24 bra 	$L__BB0_11;
	ld.global.u8 	%rs8, [%rd3+2];
	ld.global.u8 	%rs9, [%rd4+2];
	mul.wide.u16 	%r89, %rs9, %rs8;
	add.s32 	%r124, %r89, %r124;
$L__BB0_11:
	add.s32 	%r90, %r17, 3;
	setp.gt.s32 	%p25, %r90, -1;
	setp.lt.s32 	%p26, %r90, %r65;
	and.pred  	%p27, %p25, %p26;
	and.pred  	%p28, %p1, %p27;
	not.pred 	%p29, %p28;
	@%p29 bra 	$L__BB0_13;
	ld.global.u8 	%rs10, [%rd3+3];
	ld.global.u8 	%rs11, [%rd4+3];
	mul.wide.u16 	%r91, %rs11, %rs10;
	add.s32 	%r124, %r91, %r124;
$L__BB0_13:
	add.s32 	%r92, %r17, 4;
	setp.gt.s32 	%p30, %r92, -1;
	setp.lt.s32 	%p31, %r92, %r65;
	and.pred  	%p32, %p30, %p31;
	and.pred  	%p33, %p1, %p32;
	not.pred 	%p34, %p33;
	@%p34 bra 	$L__BB0_15;
	ld.global.u8 	%rs12, [%rd3+4];
	ld.global.u8 	%rs13, [%rd4+4];
	mul.wide.u16 	%r93, %rs13, %rs12;
	add.s32 	%r124, %r93, %r124;
$L__BB0_15:
	add.s32 	%r94, %r17, 5;
	setp.gt.s32 	%p35, %r94, -1;
	setp.lt.s32 	%p36, %r94, %r65;
	and.pred  	%p37, %p35, %p36;
	and.pred  	%p38, %p1, %p37;
	not.pred 	%p39, %p38;
	@%p39 bra 	$L__BB0_17;
	ld.global.u8 	%rs14, [%rd3+5];
	ld.global.u8 	%rs15, [%rd4+5];
	mul.wide.u16 	%r95, %rs15, %rs14;
	add.s32 	%r124, %r95, %r124;
$L__BB0_17:
	add.s32 	%r96, %r17, 6;
	setp.gt.s32 	%p40, %r96, -1;
	setp.lt.s32 	%p41, %r96, %r65;
	and.pred  	%p42, %p40, %p41;
	and.pred  	%p43, %p1, %p42;
	not.pred 	%p44, %p43;
	@%p44 bra 	$L__BB0_19;
	ld.global.u8 	%rs16, [%rd3+6];
	ld.global.u8 	%rs17, [%rd4+6];
	mul.wide.u16 	%r97, %rs17, %rs16;
	add.s32 	%r124, %r97, %r124;
$L__BB0_19:
	add.s32 	%r98, %r17, 7;
	setp.gt.s32 	%p45, %r98, -1;
	setp.lt.s32 	%p46, %r98, %r65;
	and.pred  	%p47, %p45, %p46;
	and.pred  	%p48, %p1, %p47;
	not.pred 	%p49, %p48;
	@%p49 bra 	$L__BB0_21;
	ld.global.u8 	%rs18, [%rd3+7];
	ld.global.u8 	%rs19, [%rd4+7];
	mul.wide.u16 	%r99, %rs19, %rs18;
	add.s32 	%r124, %r99, %r124;
$L__BB0_21:
	add.s32 	%r122, %r122, 8;
	setp.ne.s32 	%p50, %r122, %r8;
	mov.u32 	%r140, %r8;
	@%p50 bra 	$L__BB0_5;
$L__BB0_22:
	setp.eq.s32 	%p51, %r5, 0;
	@%p51 bra 	$L__BB0_43;
	setp.lt.u32 	%p52, %r6, 3;
	@%p52 bra 	$L__BB0_33;
	add.s32 	%r38, %r4, %r140;
	setp.gt.s32 	%p53, %r38, -1;
	setp.lt.s32 	%p54, %r38, %r65;
	and.pred  	%p55, %p53, %p54;
	and.pred  	%p57, %p1, %p55;
	not.pred 	%p58, %p57;
	@%p58 bra 	$L__BB0_26;
	add.s32 	%r101, %r38, %r13;
	cvt.s64.s32 	%rd21, %r101;
	add.s64 	%rd22, %rd2, %rd21;
	ld.global.u8 	%rs20, [%rd22];
	add.s32 	%r102, %r140, %r14;
	cvt.u64.u32 	%rd23, %r102;
	add.s64 	%rd24, %rd1, %rd23;
	ld.global.u8 	%rs21, [%rd24];
	mul.wide.u16 	%r103, %rs21, %rs20;
	add.s32 	%r124, %r103, %r124;
$L__BB0_26:
	add.s32 	%r104, %r38, 1;
	setp.gt.s32 	%p59, %r104, -1;
	setp.lt.s32 	%p60, %r104, %r65;
	and.pred  	%p61, %p59, %p60;
	and.pred  	%p62, %p1, %p61;
	cvt.u64.u32 	%rd25, %r140;
	cvt.s64.s32 	%rd27, %r13;
	add.s64 	%rd28, %rd37, %rd25;
	add.s64 	%rd29, %rd28, %rd27;
	add.s64 	%rd5, %rd2, %rd29;
	cvt.u64.u32 	%rd30, %r14;
	add.s64 	%rd31, %rd25, %rd30;
	add.s64 	%rd6, %rd1, %rd31;
	not.pred 	%p63, %p62;
	@%p63 bra 	$L__BB0_28;
	ld.global.u8 	%rs22, [%rd5+1];
	ld.global.u8 	%rs23, [%rd6+1];
	mul.wide.u16 	%r105, %rs23, %rs22;
	add.s32 	%r124, %r105, %r124;
$L__BB0_28:
	add.s32 	%r106, %r38, 2;
	setp.gt.s32 	%p64, %r106, -1;
	setp.lt.s32 	%p65, %r106, %r65;
	and.pred  	%p66, %p64, %p65;
	and.pred  	%p67, %p1, %p66;
	not.pred 	%p68, %p67;
	@%p68 bra 	$L__BB0_30;
	ld.global.u8 	%rs24, [%rd5+2];
	ld.global.u8 	%rs25, [%rd6+2];
	mul.wide.u16 	%r107, %rs25, %rs24;
	add.s32 	%r124, %r107, %r124;
$L__BB0_30:
	add.s32 	%r108, %r38, 3;
	setp.gt.s32 	%p69, %r108, -1;
	setp.lt.s32 	%p70, %r108, %r65;
	and.pred  	%p71, %p69, %p70;
	and.pred  	%p72, %p1, %p71;
	not.pred 	%p73, %p72;
	@%p73 bra 	$L__BB0_32;
	ld.global.u8 	%rs26, [%rd5+3];
	ld.global.u8 	%rs27, [%rd6+3];
	mul.wide.u16 	%r109, %rs27, %rs26;
	add.s32 	%r124, %r109, %r124;
$L__BB0_32:
	add.s32 	%r140, %r140, 4;
$L__BB0_33:
	setp.eq.s32 	%p74, %r7, 0;
	@%p74 bra 	$L__BB0_43;
	setp.eq.s32 	%p75, %r7, 1;
	@%p75 bra 	$L__BB0_40;
	add.s32 	%r51, %r4, %r140;
	setp.gt.s32 	%p76, %r51, -1;
	setp.lt.s32 	%p77, %r51, %r65;
	and.pred  	%p78, %p76, %p77;
	and.pred  	%p80, %p1, %p78;
	not.pred 	%p81, %p80;
	@%p81 bra 	$L__BB0_37;
	add.s32 	%r111, %r51, %r13;
	cvt.s64.s32 	%rd32, %r111;
	add.s64 	%rd33, %rd2, %rd32;
	ld.global.u8 	%rs28, [%rd33];
	add.s32 	%r112, %r140, %r14;
	cvt.u64.u32 	%rd34, %r112;
	add.s64 	%rd35, %rd1, %rd34;
	ld.global.u8 	%rs29, [%rd35];
	mul.wide.u16 	%r113, %rs29, %rs28;
	add.s32 	%r124, %r113, %r124;
$L__BB0_37:
	add.s32 	%r114, %r51, 1;
	setp.gt.s32 	%p82, %r114, -1;
	setp.lt.s32 	%p83, %r114, %r65;
	and.pred  	%p84, %p82, %p83;
	and.pred  	%p85, %p1, %p84;
	not.pred 	%p86, %p85;
	@%p86 bra 	$L__BB0_39;
	cvt.s64.s32 	%rd36, %r13;
	cvt.s64.s32 	%rd38, %r140;
	add.s64 	%rd39, %rd37, %rd38;
	add.s64 	%rd40, %rd39, %rd36;
	add.s64 	%rd41, %rd2, %rd40;
	ld.global.u8 	%rs30, [%rd41+1];
	cvt.u64.u32 	%rd42, %r14;
	add.s64 	%rd43, %rd38, %rd42;
	add.s64 	%rd44, %rd1, %rd43;
	ld.global.u8 	%rs31, [%rd44+1];
	mul.wide.u16 	%r115, %rs31, %rs30;
	add.s32 	%r124, %r115, %r124;
$L__BB0_39:
	add.s32 	%r140, %r140, 2;
$L__BB0_40:
	setp.eq.s32 	%p87, %r9, 0;
	@%p87 bra 	$L__BB0_43;
	add.s32 	%r60, %r4, %r140;
	setp.gt.s32 	%p88, %r60, -1;
	setp.lt.s32 	%p89, %r60, %r65;
	and.pred  	%p90, %p88, %p89;
	and.pred  	%p92, %p1, %p90;
	not.pred 	%p93, %p92;
	@%p93 bra 	$L__BB0_43;
	add.s32 	%r116, %r60, %r13;
	cvt.s64.s32 	%rd45, %r116;
	add.s64 	%rd46, %rd2, %rd45;
	ld.global.u8 	%rs32, [%rd46];
	add.s32 	%r117, %r140, %r14;
	cvt.u64.u32 	%rd47, %r117;
	add.s64 	%rd48, %rd1, %rd47;
	ld.global.u8 	%rs33, [%rd48];
	mul.wide.u16 	%r118, %rs33, %rs32;
	add.s32 	%r124, %r118, %r124;
$L__BB0_43:
	add.s32 	%r120, %r120, 1;
	setp.ne.s32 	%p94, %r120, %r64;
	@%p94 bra 	$L__BB0_3;
	cvt.u16.u32 	%rs34, %r124;
$L__BB0_45:
	mad.lo.s32 	%r119, %r65, %r74, %r1;
	cvt.s64.s32 	%rd49, %r119;
	cvta.to.global.u64 	%rd50, %rd7;
	add.s64 	%rd51, %rd50, %rd49;
	st.global.u8 	[%rd51], %rs34;
$L__BB0_46:
	ret;

}


// ===== COMPILED SASS (sm_100) =====

	.target	sm_100

	.elftype	@"ET_EXEC"


//--------------------- .note.nv.tkinfo           --------------------------
	.section	.note.nv.tkinfo,"",@"SHT_NOTE"
	.sectionflags	@"SHF_NOTE_NV_TKINFO"
	.tkinfo
        /*0018*/ 	.word	0x00000002
        /*0030*/ 	.string	""
        /*0030*/ 	.string	"ptxas"
        /*0030*/ 	.string	"Cuda compilation tools, release 13.0, V13.0.88"
        /*0030*/ 	.string	"Build cuda_13.0.r13.0/compiler.36424714_0"
        /*0030*/ 	.string	"-arch sm_100 -m 64 "



//--------------------- .note.nv.cuinfo           --------------------------
	.section	.note.nv.cuinfo,"",@"SHT_NOTE"
	.sectionflags	@"SHF_NOTE_NV_CUINFO"
        /*0018*/ 	.short	0x0002
        /*001a*/ 	.short	0x0064
        /*001c*/ 	.short	0x0082
	.zero		2


//--------------------- .nv.info                  --------------------------
	.section	.nv.info,"",@"SHT_CUDA_INFO"
	.align	4


	//----- nvinfo : EIATTR_REGCOUNT
	.align		4
        /*0000*/ 	.byte	0x04, 0x2f
        /*0002*/ 	.short	(.L_1 - .L_0)
	.align		4
.L_0:
        /*0004*/ 	.word	index@(_Z27convolution_2D_basic_kernelPhS_S_iii)
        /*0008*/ 	.word	0x0000001f


	//----- nvinfo : EIATTR_FRAME_SIZE
	.align		4
.L_1:
        /*000c*/ 	.byte	0x04, 0x11
        /*000e*/ 	.short	(.L_3 - .L_2)
	.align		4
.L_2:
        /*0010*/ 	.word	index@(_Z27convolution_2D_basic_kernelPhS_S_iii)
        /*0014*/ 	.word	0x00000000


	//----- nvinfo : EIATTR_MIN_STACK_SIZE
	.align		4
.L_3:
        /*0018*/ 	.byte	0x04, 0x12
        /*001a*/ 	.short	(.L_5 - .L_4)
	.align		4
.L_4:
        /*001c*/ 	.word	index@(_Z27convolution_2D_basic_kernelPhS_S_iii)
        /*0020*/ 	.word	0x00000000
.L_5:


//--------------------- .nv.compat                --------------------------
	.section	.nv.compat,"",@"SHT_CUDA_COMPAT_INFO"
	.align	4
        /*0000*/ 	.byte	0x02, 0x09, 0x00, 0x00, 0x02, 0x02, 0x01, 0x00, 0x02, 0x05, 0x05, 0x00, 0x03, 0x07, 0x01, 0x01
        /*0010*/ 	.byte	0x02, 0x03, 0x00, 0x00, 0x02, 0x06, 0x01, 0x00, 0x04, 0x0b, 0x08, 0x00, 0x09, 0x00, 0x00, 0x00
        /*0020*/ 	.byte	0x00, 0x00, 0x00, 0x00


//--------------------- .nv.info._Z27convolution_2D_basic_kernelPhS_S_iii --------------------------
	.section	.nv.info._Z27convolution_2D_basic_kernelPhS_S_iii,"",@"SHT_CUDA_INFO"
	.sectionflags	@""
	.align	4


	//----- nvinfo : EIATTR_CUDA_API_VERSION
	.align		4
        /*0000*/ 	.byte	0x04, 0x37
        /*0002*/ 	.short	(.L_7 - .L_6)
.L_6:
        /*0004*/ 	.word	0x00000082


	//----- nvinfo : EIATTR_KPARAM_INFO
	.align		4
.L_7:
        /*0008*/ 	.byte	0x04, 0x17
        /*000a*/ 	.short	(.L_9 - .L_8)
.L_8:
        /*000c*/ 	.word	0x00000000
        /*0010*/ 	.short	0x0005
        /*0012*/ 	.short	0x0020
        /*0014*/ 	.byte	0x00, 0xf0, 0x11, 0x00


	//----- nvinfo : EIATTR_KPARAM_INFO
	.align		4
.L_9:
        /*0018*/ 	.byte	0x04, 0x17
        /*001a*/ 	.short	(.L_11 - .L_10)
.L_10:
        /*001c*/ 	.word	0x00000000
        /*0020*/ 	.short	0x0004
        /*0022*/ 	.short	0x001c
        /*0024*/ 	.byte	0x00, 0xf0, 0x11, 0x00


	//----- nvinfo : EIATTR_KPARAM_INFO
	.align		4
.L_11:
        /*0028*/ 	.byte	0x04, 0x17
        /*002a*/ 	.short	(.L_13 - .L_12)
.L_12:
        /*002c*/ 	.word	0x00000000
        /*0030*/ 	.short	0x0003
        /*0032*/ 	.short	0x0018
        /*0034*/ 	.byte	0x00, 0xf0, 0x11, 0x00


	//----- nvinfo : EIATTR_KPARAM_INFO
	.align		4
.L_13:
        /*0038*/ 	.byte	0x04, 0x17
        /*003a*/ 	.short	(.L_15 - .L_14)
.L_14:
        /*003c*/ 	.word	0x00000000
        /*0040*/ 	.short	0x0002
        /*0042*/ 	.short	0x0010
        /*0044*/ 	.byte	0x00, 0xf5, 0x21, 0x00


	//----- nvinfo : EIATTR_KPARAM_INFO
	.align		4
.L_15:
        /*0048*/ 	.byte	0x04, 0x17
        /*004a*/ 	.short	(.L_17 - .L_16)
.L_16:
        /*004c*/ 	.word	0x00000000
        /*0050*/ 	.short	0x0001
        /*0052*/ 	.short	0x0008
        /*0054*/ 	.byte	0x00, 0xf5, 0x21, 0x00


	//----- nvinfo : EIATTR_KPARAM_INFO
	.align		4
.L_17:
        /*0058*/ 	.byte	0x04, 0x17
        /*005a*/ 	.short	(.L_19 - .L_18)
.L_18:
        /*005c*/ 	.word	0x00000000
        /*0060*/ 	.short	0x0000
        /*0062*/ 	.short	0x0000
        /*0064*/ 	.byte	0x00, 0xf5, 0x21, 0x00


	//----- nvinfo : EIATTR_SPARSE_MMA_MASK
	.align		4
.L_19:
        /*0068*/ 	.byte	0x03, 0x50
        /*006a*/ 	.short	0x0000


	//----- nvinfo : EIATTR_MAXREG_COUNT
	.align		4
        /*006c*/ 	.byte	0x03, 0x1b
        /*006e*/ 	.short	0x00ff


	//----- nvinfo : EIATTR_MERCURY_ISA_VERSION
	.align		4
        /*0070*/ 	.byte	0x03, 0x5f
        /*0072*/ 	.short	0x0101


	//----- nvinfo : EIATTR_VRC_CTA_INIT_COUNT
	.align		4
        /*0074*/ 	.byte	0x02, 0x4a
	.zero		1
	.zero		1


	//----- nvinfo : EIATTR_EXIT_INSTR_OFFSETS
	.align		4
        /*0078*/ 	.byte	0x04, 0x1c
        /*007a*/ 	.short	(.L_21 - .L_20)


	//   ....[0]....
.L_20:
        /*007c*/ 	.word	0x000000d0


	//   ....[1]....
        /*0080*/ 	.word	0x00000e80


	//----- nvinfo : EIATTR_CRS_STACK_SIZE
	.align		4
.L_21:
        /*0084*/ 	.byte	0x04, 0x1e
        /*0086*/ 	.short	(.L_23 - .L_22)
.L_22:
        /*0088*/ 	.word	0x00000000


	//----- nvinfo : EIATTR_CBANK_PARAM_SIZE
	.align		4
.L_23:
        /*008c*/ 	.byte	0x03, 0x19
        /*008e*/ 	.short	0x0024


	//----- nvinfo : EIATTR_PARAM_CBANK
	.align		4
        /*0090*/ 	.byte	0x04, 0x0a
        /*0092*/ 	.short	(.L_25 - .L_24)
	.align		4
.L_24:
        /*0094*/ 	.word	index@(.nv.constant0._Z27convolution_2D_basic_kernelPhS_S_iii)
        /*0098*/ 	.short	0x0380
        /*009a*/ 	.short	0x0024


	//----- nvinfo : EIATTR_SW_WAR
	.align		4
.L_25:
        /*009c*/ 	.byte	0x04, 0x36
        /*009e*/ 	.short	(.L_27 - .L_26)
.L_26:
        /*00a0*/ 	.word	0x00000008
.L_27:


//--------------------- .nv.callgraph             --------------------------
	.section	.nv.callgraph,"",@"SHT_CUDA_CALLGRAPH"
	.align	4
	.sectionentsize	8
	.align		4
        /*0000*/ 	.word	0x00000000
	.align		4
        /*0004*/ 	.word	0xffffffff
	.align		4
        /*0008*/ 	.word	0x00000000
	.align		4
        /*000c*/ 	.word	0xfffffffe
	.align		4
        /*0010*/ 	.word	0x00000000
	.align		4
        /*0014*/ 	.word	0xfffffffd
	.align		4
        /*0018*/ 	.word	0x00000000
	.align		4
        /*001c*/ 	.word	0xfffffffc


//--------------------- .text._Z27convolution_2D_basic_kernelPhS_S_iii --------------------------
	.section	.text._Z27convolution_2D_basic_kernelPhS_S_iii,"ax",@progbits
	.align	128
        .global         _Z27convolution_2D_basic_kernelPhS_S_iii
        .type           _Z27convolution_2D_basic_kernelPhS_S_iii,@function
        .size           _Z27convolution_2D_basic_kernelPhS_S_iii,(.L_x_9 - _Z27convolution_2D_basic_kernelPhS_S_iii)
        .other          _Z27convolution_2D_basic_kernelPhS_S_iii,@"STO_CUDA_ENTRY STV_DEFAULT"
_Z27convolution_2D_basic_kernelPhS_S_iii:
.text._Z27convolution_2D_basic_kernelPhS_S_iii:
[----:B------:R-:W-:Y:S01]  /*0000*/  LDC R1, c[0x0][0x37c] ;  /* 0x0000df00ff017b82 */ /* 0x000fe20000000800 */
[----:B------:R-:W0:Y:S07]  /*0010*/  S2R R5, SR_TID.Y ;  /* 0x0000000000057919 */ /* 0x000e2e0000002200 */
[----:B------:R-:W1:Y:S01]  /*0020*/  LDC R3, c[0x0][0x360] ;  /* 0x0000d800ff037b82 */ /* 0x000e620000000800 */
[----:B------:R-:W2:Y:S01]  /*0030*/  LDCU UR6, c[0x0][0x3a0] ;  /* 0x00007400ff0677ac */ /* 0x000ea20008000800 */
[----:B------:R-:W1:Y:S01]  /*0040*/  S2R R2, SR_TID.X ;  /* 0x0000000000027919 */ /* 0x000e620000002100 */
[----:B------:R-:W3:Y:S05]  /*0050*/  LDCU UR13, c[0x0][0x39c] ;  /* 0x00007380ff0d77ac */ /* 0x000eea0008000800 */
[----:B------:R-:W0:Y:S08]  /*0060*/  S2UR UR5, SR_CTAID.Y ;  /* 0x00000000000579c3 */ /* 0x000e300000002600 */
[----:B------:R-:W0:Y:S08]  /*0070*/  LDC R0, c[0x0][0x364] ;  /* 0x0000d900ff007b82 */ /* 0x000e300000000800 */
[----:B------:R-:W1:Y:S01]  /*0080*/  S2UR UR4, SR_CTAID.X ;  /* 0x00000000000479c3 */ /* 0x000e620000002500 */
[----:B0-----:R-:W-:-:S05]  /*0090*/  IMAD R0, R0, UR5, R5 ;  /* 0x0000000500007c24 */ /* 0x001fca000f8e0205 */
[----:B--2---:R-:W-:Y:S01]  /*00a0*/  ISETP.GE.AND P0, PT, R0, UR6, PT ;  /* 0x0000000600007c0c */ /* 0x004fe2000bf06270 */
[----:B-1----:R-:W-:-:S05]  /*00b0*/  IMAD R3, R3, UR4, R2 ;  /* 0x0000000403037c24 */ /* 0x002fca000f8e0202 */
[----:B---3--:R-:W-:-:S13]  /*00c0*/  ISETP.GE.OR P0, PT, R3, UR13, P0 ;  /* 0x0000000d03007c0c */ /* 0x008fda0008706670 */
[----:B------:R-:W-:Y:S05]  /*00d0*/  @P0 EXIT ;  /* 0x000000000000094d */ /* 0x000fea0003800000 */
[----:B------:R-:W0:Y:S01]  /*00e0*/  LDCU UR5, c[0x0][0x398] ;  /* 0x00007300ff0577ac */ /* 0x000e220008000800 */
[----:B------:R-:W-:Y:S01]  /*00f0*/  PRMT R4, RZ, 0x7610, R4 ;  /* 0x00007610ff047816 */ /* 0x000fe20000000004 */
[----:B------:R-:W1:Y:S01]  /*0100*/  LDCU.64 UR10, c[0x0][0x358] ;  /* 0x00006b00ff0a77ac */ /* 0x000e620008000a00 */
[----:B0-----:R-:W-:-:S09]  /*0110*/  UISETP.GE.AND UP0, UPT, UR5, 0x1, UPT ;  /* 0x000000010500788c */ /* 0x001fd2000bf06270 */
[----:B-1----:R-:W-:Y:S05]  /*0120*/  BRA.U !UP0, `(.L_x_0) ;  /* 0x0000000d08407547 */ /* 0x002fea000b800000 */
[----:B------:R-:W-:Y:S01]  /*0130*/  ULEA.HI UR4, UR5, UR5, URZ, 0x1 ;  /* 0x0000000505047291 */ /* 0x000fe2000f8f08ff */
[----:B------:R-:W-:Y:S01]  /*0140*/  IMAD.MOV.U32 R4, RZ, RZ, RZ ;  /* 0x000000ffff047224 */ /* 0x000fe200078e00ff */
[----:B------:R-:W-:Y:S02]  /*0150*/  ULOP3.LUT UR7, UR5, 0x7, URZ, 0xc0, !UPT ;  /* 0x0000000705077892 */ /* 0x000fe4000f8ec0ff */
[----:B------:R-:W-:Y:S02]  /*0160*/  USHF.R.S32.HI UR4, URZ, 0x1, UR4 ;  /* 0x00000001ff047899 */ /* 0x000fe40008011404 */
[----:B------:R-:W-:Y:S02]  /*0170*/  UIADD3 UR6, UPT, UPT, UR7, -0x1, URZ ;  /* 0xffffffff07067890 */ /* 0x000fe4000fffe0ff */
[----:B------:R-:W-:Y:S02]  /*0180*/  ULOP3.LUT UR8, UR5, 0x3, URZ, 0xc0, !UPT ;  /* 0x0000000305087892 */ /* 0x000fe4000f8ec0ff */
[----:B------:R-:W-:Y:S01]  /*0190*/  VIADD R2, R3, -UR4 ;  /* 0x8000000403027c36 */ /* 0x000fe20008000000 */
[----:B------:R-:W-:Y:S01]  /*01a0*/  ULOP3.LUT UR5, UR5, 0x7ffffff8, URZ, 0xc0, !UPT ;  /* 0x7ffffff805057892 */ /* 0x000fe2000f8ec0ff */
[----:B------:R-:W-:Y:S01]  /*01b0*/  VIADD R6, R0, -UR4 ;  /* 0x8000000400067c36 */ /* 0x000fe20008000000 */
[----:B------:R-:W-:-:S02]  /*01c0*/  UISETP.GE.U32.AND UP1, UPT, UR6, 0x3, UPT ;  /* 0x000000030600788c */ /* 0x000fc4000bf26070 */
[----:B------:R-:W-:Y:S01]  /*01d0*/  SHF.R.S32.HI R5, RZ, 0x1f, R2 ;  /* 0x0000001fff057819 */ /* 0x000fe20000011402 */
[----:B------:R-:W-:-:S08]  /*01e0*/  UMOV UR4, URZ ;  /* 0x000000ff00047c82 */ /* 0x000fd00008000000 */
.L_x_7:
[----:B------:R-:W0:Y:S01]  /*01f0*/  LDCU.64 UR12, c[0x0][0x398] ;  /* 0x00007300ff0c77ac */ /* 0x000e220008000a00 */
[----:B------:R-:W-:Y:S02]  /*0200*/  VIADD R7, R6, UR4 ;  /* 0x0000000406077c36 */ /* 0x000fe40008000000 */
[----:B------:R-:W-:Y:S01]  /*0210*/  IMAD.MOV.U32 R17, RZ, RZ, RZ ;  /* 0x000000ffff117224 */ /* 0x000fe200078e00ff */
[----:B------:R-:W1:Y:S01]  /*0220*/  LDCU UR6, c[0x0][0x3a0] ;  /* 0x00007400ff0677ac */ /* 0x000e620008000800 */
[----:B0-----:R-:W-:Y:S02]  /*0230*/  UISETP.GE.U32.AND UP2, UPT, UR12, 0x8, UPT ;  /* 0x000000080c00788c */ /* 0x001fe4000bf46070 */
[----:B------:R-:W-:Y:S01]  /*0240*/  UIMAD UR9, UR4, UR12, URZ ;  /* 0x0000000c040972a4 */ /* 0x000fe2000f8e02ff */
[----:B-1----:R-:W-:Y:S01]  /*0250*/  ISETP.GE.AND P0, PT, R7, UR6, PT ;  /* 0x0000000607007c0c */ /* 0x002fe2000bf06270 */
[----:B------:R-:W-:-:S03]  /*0260*/  UIADD3 UR4, UPT, UPT, UR4, 0x1, URZ ;  /* 0x0000000104047890 */ /* 0x000fc6000fffe0ff */
[C---:B------:R-:W-:Y:S01]  /*0270*/  ISETP.GT.AND P0, PT, R7.reuse, -0x1, !P0 ;  /* 0xffffffff0700780c */ /* 0x040fe20004704270 */
[----:B------:R-:W-:Y:S01]  /*0280*/  IMAD R7, R7, UR13, RZ ;  /* 0x0000000d07077c24 */ /* 0x000fe2000f8e02ff */
[----:B------:R-:W-:Y:S01]  /*0290*/  UISETP.NE.AND UP0, UPT, UR4, UR12, UPT ;  /* 0x0000000c0400728c */ /* 0x000fe2000bf05270 */
[----:B------:R-:W-:Y:S10]  /*02a0*/  BRA.U !UP2, `(.L_x_1) ;  /* 0x000000050a3c7547 */ /* 0x000ff4000b800000 */
[----:B------:R-:W0:Y:S01]  /*02b0*/  LDC.64 R10, c[0x0][0x380] ;  /* 0x0000e000ff0a7b82 */ /* 0x000e220000000a00 */
[----:B------:R-:W-:Y:S01]  /*02c0*/  SHF.R.S32.HI R20, RZ, 0x1f, R7 ;  /* 0x0000001fff147819 */ /* 0x000fe20000011407 */
[----:B------:R-:W-:Y:S01]  /*02d0*/  IMAD.MOV.U32 R21, RZ, RZ, RZ ;  /* 0x000000ffff157224 */ /* 0x000fe200078e00ff */
[----:B------:R-:W1:Y:S05]  /*02e0*/  LDCU UR6, c[0x0][0x39c] ;  /* 0x00007380ff0677ac */ /* 0x000e6a0008000800 */
[----:B------:R-:W2:Y:S02]  /*02f0*/  LDC.64 R8, c[0x0][0x388] ;  /* 0x0000e200ff087b82 */ /* 0x000ea40000000a00 */
.L_x_2:
[----:B------:R-:W-:Y:S01]  /*0300*/  IMAD.IADD R22, R2, 0x1, R21 ;  /* 0x0000000102167824 */ /* 0x000fe200078e0215 */
[----:B-1----:R-:W-:-:S03]  /*0310*/  UMOV UR13, UR6 ;  /* 0x00000006000d7c82 */ /* 0x002fc60008000000 */
[C---:B------:R-:W-:Y:S01]  /*0320*/  VIADD R13, R22.reuse, 0x1 ;  /* 0x00000001160d7836 */ /* 0x040fe20000000000 */
[----:B------:R-:W-:-:S04]  /*0330*/  ISETP.GE.AND P2, PT, R22, UR13, PT ;  /* 0x0000000d16007c0c */ /* 0x000fc8000bf46270 */
[----:B------:R-:W-:Y:S02]  /*0340*/  ISETP.GT.AND P2, PT, R22, -0x1, !P2 ;  /* 0xffffffff1600780c */ /* 0x000fe40005744270 */
[C---:B------:R-:W-:Y:S02]  /*0350*/  ISETP.GE.AND P6, PT, R13.reuse, UR13, PT ;  /* 0x0000000d0d007c0c */ /* 0x040fe4000bfc6270 */
[----:B------:R-:W-:Y:S02]  /*0360*/  PLOP3.LUT P2, PT, P0, P2, PT, 0x80, 0x8 ;  /* 0x000000000008781c */ /* 0x000fe40000745070 */
[----:B------:R-:W-:-:S11]  /*0370*/  ISETP.GT.AND P6, PT, R13, -0x1, !P6 ;  /* 0xffffffff0d00780c */ /* 0x000fd600077c4270 */
[----:B------:R-:W-:Y:S02]  /*0380*/  @P2 IMAD.IADD R12, R7, 0x1, R22 ;  /* 0x00000001070c2824 */ /* 0x000fe400078e0216 */
[----:B------:R-:W-:-:S03]  /*0390*/  @P2 VIADD R17, R21, UR9 ;  /* 0x0000000915112c36 */ /* 0x000fc60008000000 */
[C---:B0-----:R-:W-:Y:S02]  /*03a0*/  @P2 IADD3 R18, P1, PT, R12.reuse, R10, RZ ;  /* 0x0000000a0c122210 */ /* 0x041fe40007f3e0ff */
[----:B--2---:R-:W-:Y:S02]  /*03b0*/  @P2 IADD3 R16, P3, PT, R17, R8, RZ ;  /* 0x0000000811102210 */ /* 0x004fe40007f7e0ff */
[----:B------:R-:W-:-:S03]  /*03c0*/  @P2 LEA.HI.X.SX32 R19, R12, R11, 0x1, P1 ;  /* 0x0000000b0c132211 */ /* 0x000fc600008f0eff */
[----:B------:R-:W-:-:S03]  /*03d0*/  @P2 IMAD.X R17, RZ, RZ, R9, P3 ;  /* 0x000000ffff112224 */ /* 0x000fc600018e0609 */
[----:B------:R-:W2:Y:S04]  /*03e0*/  @P2 LDG.E.U8 R19, desc[UR10][R18.64] ;  /* 0x0000000a12132981 */ /* 0x000ea8000c1e1100 */
[----:B------:R-:W2:Y:S01]  /*03f0*/  @P2 LDG.E.U8 R23, desc[UR10][R16.64] ;  /* 0x0000000a10172981 */ /* 0x000ea2000c1e1100 */
[--C-:B------:R-:W-:Y:S01]  /*0400*/  SHF.R.S32.HI R26, RZ, 0x1f, R21.reuse ;  /* 0x0000001fff1a7819 */ /* 0x100fe20000011415 */
[----:B------:R-:W-:Y:S01]  /*0410*/  VIADD R24, R22, 0x2 ;  /* 0x0000000216187836 */ /* 0x000fe20000000000 */
[----:B------:R-:W-:Y:S02]  /*0420*/  IADD3 R15, P1, P3, R7, R2, R21 ;  /* 0x00000002070f7210 */ /* 0x000fe40007b3e015 */
[----:B------:R-:W-:Y:S02]  /*0430*/  PLOP3.LUT P6, PT, P0, P6, PT, 0x80, 0x8 ;  /* 0x000000000008781c */ /* 0x000fe400007cd070 */
[----:B------:R-:W-:-:S02]  /*0440*/  IADD3.X R28, PT, PT, R20, R5, R26, P1, P3 ;  /* 0x00000005141c7210 */ /* 0x000fc40000fe641a */
[----:B------:R-:W-:Y:S02]  /*0450*/  IADD3 R14, P3, PT, R15, R10, RZ ;  /* 0x0000000a0f0e7210 */ /* 0x000fe40007f7e0ff */
[----:B------:R-:W-:Y:S02]  /*0460*/  IADD3 R12, P4, P5, R21, UR9, R8 ;  /* 0x00000009150c7c10 */ /* 0x000fe4000fd9e008 */
[----:B------:R-:W-:Y:S01]  /*0470*/  ISETP.GE.AND P1, PT, R24, UR13, PT ;  /* 0x0000000d18007c0c */ /* 0x000fe2000bf26270 */
[----:B------:R-:W-:Y:S01]  /*0480*/  IMAD.X R15, R28, 0x1, R11, P3 ;  /* 0x000000011c0f7824 */ /* 0x000fe200018e060b */
[----:B------:R-:W-:Y:S02]  /*0490*/  IADD3.X R13, PT, PT, R26, R9, RZ, P4, P5 ;  /* 0x000000091a0d7210 */ /* 0x000fe400027ea4ff */
[----:B------:R-:W-:Y:S02]  /*04a0*/  ISETP.GT.AND P1, PT, R24, -0x1, !P1 ;  /* 0xffffffff1800780c */ /* 0x000fe40004f24270 */
[----:B------:R-:W3:Y:S02]  /*04b0*/  @P6 LDG.E.U8 R25, desc[UR10][R14.64+0x1] ;  /* 0x0000010a0e196981 */ /* 0x000ee4000c1e1100 */
[----:B------:R-:W-:-:S02]  /*04c0*/  PLOP3.LUT P1, PT, P0, P1, PT, 0x80, 0x8 ;  /* 0x000000000008781c */ /* 0x000fc40000723070 */
[----:B------:R-:W3:Y:S11]  /*04d0*/  @P6 LDG.E.U8 R18, desc[UR10][R12.64+0x1] ;  /* 0x0000010a0c126981 */ /* 0x000ef6000c1e1100 */
[----:B------:R-:W4:Y:S04]  /*04e0*/  @P1 LDG.E.U8 R17, desc[UR10][R14.64+0x2] ;  /* 0x0000020a0e111981 */ /* 0x000f28000c1e1100 */
[----:B------:R-:W4:Y:S01]  /*04f0*/  @P1 LDG.E.U8 R16, desc[UR10][R12.64+0x2] ;  /* 0x0000020a0c101981 */ /* 0x000f22000c1e1100 */
[----:B------:R-:W-:-:S02]  /*0500*/  VIADD R24, R22, 0x3 ;  /* 0x0000000316187836 */ /* 0x000fc40000000000 */
[----:B--2---:R-:W-:Y:S02]  /*0510*/  @P2 IMAD R4, R19, R23, R4 ;  /* 0x0000001713042224 */ /* 0x004fe400078e0204 */
[----:B------:R-:W-:Y:S01]  /*0520*/  VIADD R19, R22, 0x4 ;  /* 0x0000000416137836 */ /* 0x000fe20000000000 */
[----:B------:R-:W-:Y:S01]  /*0530*/  ISETP.GE.AND P2, PT, R24, UR13, PT ;  /* 0x0000000d18007c0c */ /* 0x000fe2000bf46270 */
[----:B------:R-:W-:-:S03]  /*0540*/  VIADD R23, R22, 0x5 ;  /* 0x0000000516177836 */ /* 0x000fc60000000000 */
[C---:B------:R-:W-:Y:S02]  /*0550*/  ISETP.GE.AND P4, PT, R19.reuse, UR13, PT ;  /* 0x0000000d13007c0c */ /* 0x040fe4000bf86270 */
[----:B------:R-:W-:Y:S02]  /*0560*/  ISETP.GT.AND P2, PT, R24, -0x1, !P2 ;  /* 0xffffffff1800780c */ /* 0x000fe40005744270 */
[----:B------:R-:W-:Y:S01]  /*0570*/  ISETP.GT.AND P4, PT, R19, -0x1, !P4 ;  /* 0xffffffff1300780c */ /* 0x000fe20006784270 */
[C---:B------:R-:W-:Y:S01]  /*0580*/  VIADD R19, R22.reuse, 0x6 ;  /* 0x0000000616137836 */ /* 0x040fe20000000000 */
[----:B------:R-:W-:Y:S02]  /*0590*/  ISETP.GE.AND P3, PT, R23, UR13, PT ;  /* 0x0000000d17007c0c */ /* 0x000fe4000bf66270 */
[----:B------:R-:W-:Y:S01]  /*05a0*/  PLOP3.LUT P2, PT, P0, P2, PT, 0x80, 0x8 ;  /* 0x000000000008781c */ /* 0x000fe20000745070 */
[----:B------:R-:W-:Y:S01]  /*05b0*/  VIADD R22, R22, 0x7 ;  /* 0x0000000716167836 */ /* 0x000fe20000000000 */
[----:B------:R-:W-:-:S02]  /*05c0*/  ISETP.GE.AND P5, PT, R19, UR13, PT ;  /* 0x0000000d13007c0c */ /* 0x000fc4000bfa6270 */
[----:B------:R-:W-:Y:S02]  /*05d0*/  ISETP.GT.AND P3, PT, R23, -0x1, !P3 ;  /* 0xffffffff1700780c */ /* 0x000fe40005f64270 */
[----:B------:R-:W-:Y:S01]  /*05e0*/  PLOP3.LUT P4, PT, P0, P4, PT, 0x80, 0x8 ;  /* 0x000000000008781c */ /* 0x000fe20000789070 */
[----:B---3--:R-:W-:Y:S01]  /*05f0*/  @P6 IMAD R4, R25, R18, R4 ;  /* 0x0000001219046224 */ /* 0x008fe200078e0204 */
[----:B------:R-:W-:Y:S02]  /*0600*/  ISETP.GT.AND P5, PT, R19, -0x1, !P5 ;  /* 0xffffffff1300780c */ /* 0x000fe40006fa4270 */
[C---:B------:R-:W-:Y:S02]  /*0610*/  ISETP.GE.AND P6, PT, R22.reuse, UR13, PT ;  /* 0x0000000d16007c0c */ /* 0x040fe4000bfc6270 */
[----:B------:R-:W-:Y:S01]  /*0620*/  PLOP3.LUT P3, PT, P0, P3, PT, 0x80, 0x8 ;  /* 0x000000000008781c */ /* 0x000fe20000767070 */
[----:B------:R-:W2:Y:S01]  /*0630*/  @P2 LDG.E.U8 R19, desc[UR10][R14.64+0x3] ;  /* 0x0000030a0e132981 */ /* 0x000ea2000c1e1100 */
[----:B------:R-:W-:-:S02]  /*0640*/  ISETP.GT.AND P6, PT, R22, -0x1, !P6 ;  /* 0xffffffff1600780c */ /* 0x000fc400077c4270 */
[----:B------:R-:W-:Y:S01]  /*0650*/  PLOP3.LUT P5, PT, P0, P5, PT, 0x80, 0x8 ;  /* 0x000000000008781c */ /* 0x000fe200007ab070 */
[----:B------:R-:W2:Y:S01]  /*0660*/  @P2 LDG.E.U8 R18, desc[UR10][R12.64+0x3] ;  /* 0x0000030a0c122981 */ /* 0x000ea2000c1e1100 */
[----:B------:R-:W-:-:S03]  /*0670*/  PLOP3.LUT P6, PT, P0, P6, PT, 0x80, 0x8 ;  /* 0x000000000008781c */ /* 0x000fc600007cd070 */
[----:B------:R-:W3:Y:S01]  /*0680*/  @P4 LDG.E.U8 R23, desc[UR10][R14.64+0x4] ;  /* 0x0000040a0e174981 */ /* 0x000ee2000c1e1100 */
[----:B----4-:R-:W-:-:S03]  /*0690*/  @P1 IMAD R4, R17, R16, R4 ;  /* 0x0000001011041224 */ /* 0x010fc600078e0204 */
[----:B------:R-:W3:Y:S04]  /*06a0*/  @P4 LDG.E.U8 R22, desc[UR10][R12.64+0x4] ;  /* 0x0000040a0c164981 */ /* 0x000ee8000c1e1100 */
[----:B------:R-:W4:Y:S04]  /*06b0*/  @P3 LDG.E.U8 R17, desc[UR10][R14.64+0x5] ;  /* 0x0000050a0e113981 */ /* 0x000f28000c1e1100 */
[----:B------:R-:W4:Y:S04]  /*06c0*/  @P3 LDG.E.U8 R16, desc[UR10][R12.64+0x5] ;  /* 0x0000050a0c103981 */ /* 0x000f28000c1e1100 */
[----:B------:R-:W5:Y:S04]  /*06d0*/  @P5 LDG.E.U8 R25, desc[UR10][R14.64+0x6] ;  /* 0x0000060a0e195981 */ /* 0x000f68000c1e1100 */
[----:B------:R-:W5:Y:S04]  /*06e0*/  @P5 LDG.E.U8 R24, desc[UR10][R12.64+0x6] ;  /* 0x0000060a0c185981 */ /* 0x000f68000c1e1100 */
[----:B------:R-:W5:Y:S04]  /*06f0*/  @P6 LDG.E.U8 R27, desc[UR10][R14.64+0x7] ;  /* 0x0000070a0e1b6981 */ /* 0x000f68000c1e1100 */
[----:B------:R-:W5:Y:S01]  /*0700*/  @P6 LDG.E.U8 R26, desc[UR10][R12.64+0x7] ;  /* 0x0000070a0c1a6981 */ /* 0x000f62000c1e1100 */
[----:B------:R-:W-:-:S05]  /*0710*/  VIADD R21, R21, 0x8 ;  /* 0x0000000815157836 */ /* 0x000fca0000000000 */
[----:B------:R-:W-:Y:S01]  /*0720*/  ISETP.NE.AND P1, PT, R21, UR5, PT ;  /* 0x0000000515007c0c */ /* 0x000fe2000bf25270 */
[----:B--2---:R-:W-:-:S04]  /*0730*/  @P2 IMAD R4, R19, R18, R4 ;  /* 0x0000001213042224 */ /* 0x004fc800078e0204 */
[----:B---3--:R-:W-:-:S04]  /*0740*/  @P4 IMAD R4, R23, R22, R4 ;  /* 0x0000001617044224 */ /* 0x008fc800078e0204 */
[----:B----4-:R-:W-:-:S04]  /*0750*/  @P3 IMAD R4, R17, R16, R4 ;  /* 0x0000001011043224 */ /* 0x010fc800078e0204 */
[----:B-----5:R-:W-:-:S04]  /*0760*/  @P5 IMAD R4, R25, R24, R4 ;  /* 0x0000001819045224 */ /* 0x020fc800078e0204 */
[----:B------:R-:W-:Y:S01]  /*0770*/  @P6 IMAD R4, R27, R26, R4 ;  /* 0x0000001a1b046224 */ /* 0x000fe200078e0204 */
[----:B------:R-:W-:Y:S06]  /*0780*/  @P1 BRA `(.L_x_2) ;  /* 0xfffffff800dc1947 */ /* 0x000fec000383ffff */
[----:B------:R-:W-:-:S07]  /*0790*/  IMAD.U32 R17, RZ, RZ, UR5 ;  /* 0x00000005ff117e24 */ /* 0x000fce000f8e00ff */
.L_x_1:
[----:B------:R-:W-:-:S09]  /*07a0*/  UISETP.NE.AND UP2, UPT, UR7, URZ, UPT ;  /* 0x000000ff0700728c */ /* 0x000fd2000bf45270 */
[----:B------:R-:W-:Y:S05]  /*07b0*/  BRA.U !UP2, `(.L_x_3) ;  /* 0x000000050a987547 */ /* 0x000fea000b800000 */
[----:B------:R-:W-:Y:S01]  /*07c0*/  UISETP.NE.AND UP2, UPT, UR8, URZ, UPT ;  /* 0x000000ff0800728c */ /* 0x000fe2000bf45270 */
[----:B------:R-:W-:Y:S10]  /*07d0*/  BRA.U !UP1, `(.L_x_4) ;  /* 0x0000000109b07547 */ /* 0x000ff4000b800000 */
[----:B------:R-:W-:Y:S01]  /*07e0*/  IMAD.IADD R16, R2, 0x1, R17 ;  /* 0x0000000102107824 */ /* 0x000fe200078e0211 */
[----:B------:R-:W0:Y:S01]  /*07f0*/  LDC.64 R12, c[0x0][0x380] ;  /* 0x0000e000ff0c7b82 */ /* 0x000e220000000a00 */
[----:B------:R-:W-:Y:S02]  /*0800*/  SHF.R.S32.HI R18, RZ, 0x1f, R7 ;  /* 0x0000001fff127819 */ /* 0x000fe40000011407 */
[C---:B------:R-:W-:Y:S01]  /*0810*/  VIADD R10, R16.reuse, 0x1 ;  /* 0x00000001100a7836 */ /* 0x040fe20000000000 */
[C---:B------:R-:W-:Y:S01]  /*0820*/  ISETP.GE.AND P1, PT, R16.reuse, UR13, PT ;  /* 0x0000000d10007c0c */ /* 0x040fe2000bf26270 */
[C---:B------:R-:W-:Y:S01]  /*0830*/  VIADD R14, R16.reuse, 0x2 ;  /* 0x00000002100e7836 */ /* 0x040fe20000000000 */
[----:B------:R-:W-:Y:S02]  /*0840*/  IADD3 R19, P3, P5, R7, R2, R17 ;  /* 0x0000000207137210 */ /* 0x000fe40007d7e011 */
[----:B------:R-:W-:Y:S01]  /*0850*/  ISETP.GT.AND P1, PT, R16, -0x1, !P1 ;  /* 0xffffffff1000780c */ /* 0x000fe20004f24270 */
[----:B------:R-:W1:Y:S01]  /*0860*/  LDC.64 R8, c[0x0][0x388] ;  /* 0x0000e200ff087b82 */ /* 0x000e620000000a00 */
[----:B------:R-:W-:-:S02]  /*0870*/  ISETP.GE.AND P4, PT, R10, UR13, PT ;  /* 0x0000000d0a007c0c */ /* 0x000fc4000bf86270 */
[----:B------:R-:W-:Y:S02]  /*0880*/  PLOP3.LUT P1, PT, P0, P1, PT, 0x80, 0x8 ;  /* 0x000000000008781c */ /* 0x000fe40000723070 */
[----:B------:R-:W-:Y:S02]  /*0890*/  ISETP.GT.AND P4, PT, R10, -0x1, !P4 ;  /* 0xffffffff0a00780c */ /* 0x000fe40006784270 */
[----:B------:R-:W-:Y:S02]  /*08a0*/  ISETP.GE.AND P2, PT, R14, UR13, PT ;  /* 0x0000000d0e007c0c */ /* 0x000fe4000bf46270 */
[----:B------:R-:W-:Y:S02]  /*08b0*/  IADD3.X R18, PT, PT, R18, R5, RZ, P3, P5 ;  /* 0x0000000512127210 */ /* 0x000fe40001fea4ff */
[----:B------:R-:W-:Y:S02]  /*08c0*/  ISETP.GT.AND P2, PT, R14, -0x1, !P2 ;  /* 0xffffffff0e00780c */ /* 0x000fe40005744270 */
[----:B------:R-:W-:-:S02]  /*08d0*/  PLOP3.LUT P4, PT, P0, P4, PT, 0x80, 0x8 ;  /* 0x000000000008781c */ /* 0x000fc40000789070 */
[----:B------:R-:W-:Y:S01]  /*08e0*/  PLOP3.LUT P2, PT, P0, P2, PT, 0x80, 0x8 ;  /* 0x000000000008781c */ /* 0x000fe20000745070 */
[----:B------:R-:W-:Y:S02]  /*08f0*/  @P1 IMAD.IADD R11, R7, 0x1, R16 ;  /* 0x00000001070b1824 */ /* 0x000fe400078e0210 */
[----:B------:R-:W-:Y:S02]  /*0900*/  @P1 VIADD R15, R17, UR9 ;  /* 0x00000009110f1c36 */ /* 0x000fe40008000000 */
[----:B------:R-:W-:Y:S01]  /*0910*/  VIADD R16, R16, 0x3 ;  /* 0x0000000310107836 */ /* 0x000fe20000000000 */
[-C--:B0-----:R-:W-:Y:S02]  /*0920*/  @P1 IADD3 R10, P6, PT, R11, R12.reuse, RZ ;  /* 0x0000000c0b0a1210 */ /* 0x081fe40007fde0ff */
[----:B------:R-:W-:Y:S02]  /*0930*/  IADD3 R12, P5, PT, R19, R12, RZ ;  /* 0x0000000c130c7210 */ /* 0x000fe40007fbe0ff */
[----:B------:R-:W-:-:S02]  /*0940*/  @P1 LEA.HI.X.SX32 R11, R11, R13, 0x1, P6 ;  /* 0x0000000d0b0b1211 */ /* 0x000fc400030f0eff */
[----:B-1----:R-:W-:Y:S01]  /*0950*/  @P1 IADD3 R14, P6, PT, R15, R8, RZ ;  /* 0x000000080f0e1210 */ /* 0x002fe20007fde0ff */
[----:B------:R-:W-:Y:S01]  /*0960*/  IMAD.X R13, R18, 0x1, R13, P5 ;  /* 0x00000001120d7824 */ /* 0x000fe200028e060d */
[C---:B------:R-:W-:Y:S02]  /*0970*/  ISETP.GE.AND P3, PT, R16.reuse, UR13, PT ;  /* 0x0000000d10007c0c */ /* 0x040fe4000bf66270 */
[----:B------:R-:W2:Y:S01]  /*0980*/  @P1 LDG.E.U8 R11, desc[UR10][R10.64] ;  /* 0x0000000a0a0b1981 */ /* 0x000ea2000c1e1100 */
[----:B------:R-:W-:Y:S01]  /*0990*/  @P1 IMAD.X R15, RZ, RZ, R9, P6 ;  /* 0x000000ffff0f1224 */ /* 0x000fe200030e0609 */
[----:B------:R-:W-:Y:S02]  /*09a0*/  ISETP.GT.AND P3, PT, R16, -0x1, !P3 ;  /* 0xffffffff1000780c */ /* 0x000fe40005f64270 */
[----:B------:R-:W-:Y:S01]  /*09b0*/  IADD3 R8, P5, P6, R17, UR9, R8 ;  /* 0x0000000911087c10 */ /* 0x000fe2000febe008 */
[----:B------:R-:W3:Y:S01]  /*09c0*/  @P4 LDG.E.U8 R19, desc[UR10][R12.64+0x1] ;  /* 0x0000010a0c134981 */ /* 0x000ee2000c1e1100 */
[----:B------:R-:W-:-:S02]  /*09d0*/  PLOP3.LUT P3, PT, P0, P3, PT, 0x80, 0x8 ;  /* 0x000000000008781c */ /* 0x000fc40000767070 */
[----:B------:R-:W-:Y:S01]  /*09e0*/  IADD3.X R9, PT, PT, RZ, R9, RZ, P5, P6 ;  /* 0x00000009ff097210 */ /* 0x000fe20002fec4ff */
[----:B------:R-:W2:Y:S04]  /*09f0*/  @P1 LDG.E.U8 R14, desc[UR10][R14.64] ;  /* 0x0000000a0e0e1981 */ /* 0x000ea8000c1e1100 */
[----:B------:R-:W3:Y:S04]  /*0a00*/  @P4 LDG.E.U8 R16, desc[UR10][R8.64+0x1] ;  /* 0x0000010a08104981 */ /* 0x000ee8000c1e1100 */
[----:B------:R-:W4:Y:S04]  /*0a10*/  @P2 LDG.E.U8 R21, desc[UR10][R12.64+0x2] ;  /* 0x0000020a0c152981 */ /* 0x000f28000c1e1100 */
[----:B------:R-:W4:Y:S04]  /*0a20*/  @P2 LDG.E.U8 R18, desc[UR10][R8.64+0x2] ;  /* 0x0000020a08122981 */ /* 0x000f28000c1e1100 */
[----:B------:R-:W5:Y:S04]  /*0a30*/  @P3 LDG.E.U8 R23, desc[UR10][R12.64+0x3] ;  /* 0x0000030a0c173981 */ /* 0x000f68000c1e1100 */
[----:B------:R-:W5:Y:S01]  /*0a40*/  @P3 LDG.E.U8 R20, desc[UR10][R8.64+0x3] ;  /* 0x0000030a08143981 */ /* 0x000f62000c1e1100 */
[----:B------:R-:W-:-:S02]  /*0a50*/  VIADD R17, R17, 0x4 ;  /* 0x0000000411117836 */ /* 0x000fc40000000000 */
[----:B--2---:R-:W-:-:S04]  /*0a60*/  @P1 IMAD R4, R11, R14, R4 ;  /* 0x0000000e0b041224 */ /* 0x004fc800078e0204 */
[----:B---3--:R-:W-:-:S04]  /*0a70*/  @P4 IMAD R4, R19, R16, R4 ;  /* 0x0000001013044224 */ /* 0x008fc800078e0204 */
[----:B----4-:R-:W-:-:S04]  /*0a80*/  @P2 IMAD R4, R21, R18, R4 ;  /* 0x0000001215042224 */ /* 0x010fc800078e0204 */
[----:B-----5:R-:W-:-:S07]  /*0a90*/  @P3 IMAD R4, R23, R20, R4 ;  /* 0x0000001417043224 */ /* 0x020fce00078e0204 */
.L_x_4:
[----:B------:R-:W-:Y:S05]  /*0aa0*/  BRA.U !UP2, `(.L_x_3) ;  /* 0x000000010adc7547 */ /* 0x000fea000b800000 */
[----:B------:R-:W0:Y:S01]  /*0ab0*/  LDCU UR6, c[0x0][0x398] ;  /* 0x00007300ff0677ac */ /* 0x000e220008000800 */
[----:B------:R-:W-:Y:S02]  /*0ac0*/  UISETP.NE.AND UP2, UPT, UR8, 0x1, UPT ;  /* 0x000000010800788c */ /* 0x000fe4000bf45270 */
[----:B0-----:R-:W-:-:S07]  /*0ad0*/  ULOP3.LUT UP3, URZ, UR6, 0x1, URZ, 0xc0, !UPT ;  /* 0x0000000106ff7892 */ /* 0x001fce000f86c0ff */
[----:B------:R-:W-:Y:S05]  /*0ae0*/  BRA.U !UP2, `(.L_x_5) ;  /* 0x000000010a847547 */ /* 0x000fea000b800000 */
[----:B------:R-:W-:Y:S01]  /*0af0*/  IMAD.IADD R18, R2, 0x1, R17 ;  /* 0x0000000102127824 */ /* 0x000fe200078e0211 */
[----:B------:R-:W0:Y:S03]  /*0b00*/  LDC.64 R14, c[0x0][0x380] ;  /* 0x0000e000ff0e7b82 */ /* 0x000e260000000a00 */
[C---:B------:R-:W-:Y:S01]  /*0b10*/  VIADD R12, R18.reuse, 0x1 ;  /* 0x00000001120c7836 */ /* 0x040fe20000000000 */
[----:B------:R-:W-:-:S04]  /*0b20*/  ISETP.GE.AND P1, PT, R18, UR13, PT ;  /* 0x0000000d12007c0c */ /* 0x000fc8000bf26270 */
[----:B------:R-:W-:Y:S01]  /*0b30*/  ISETP.GT.AND P1, PT, R18, -0x1, !P1 ;  /* 0xffffffff1200780c */ /* 0x000fe20004f24270 */
[----:B------:R-:W1:Y:S01]  /*0b40*/  LDC.64 R10, c[0x0][0x388] ;  /* 0x0000e200ff0a7b82 */ /* 0x000e620000000a00 */
[C---:B------:R-:W-:Y:S02]  /*0b50*/  ISETP.GE.AND P2, PT, R12.reuse, UR13, PT ;  /* 0x0000000d0c007c0c */ /* 0x040fe4000bf46270 */
[----:B------:R-:W-:Y:S02]  /*0b60*/  PLOP3.LUT P1, PT, P0, P1, PT, 0x80, 0x8 ;  /* 0x000000000008781c */ /* 0x000fe40000723070 */
[----:B------:R-:W-:-:S03]  /*0b70*/  ISETP.GT.AND P2, PT, R12, -0x1, !P2 ;  /* 0xffffffff0c00780c */ /* 0x000fc60005744270 */
[----:B------:R-:W2:Y:S01]  /*0b80*/  LDC.64 R8, c[0x0][0x380] ;  /* 0x0000e000ff087b82 */ /* 0x000ea20000000a00 */
[----:B------:R-:W-:-:S07]  /*0b90*/  PLOP3.LUT P2, PT, P0, P2, PT, 0x80, 0x8 ;  /* 0x000000000008781c */ /* 0x000fce0000745070 */
[----:B------:R-:W3:Y:S01]  /*0ba0*/  LDC.64 R12, c[0x0][0x388] ;  /* 0x0000e200ff0c7b82 */ /* 0x000ee20000000a00 */
[----:B------:R-:W-:Y:S02]  /*0bb0*/  @P1 IMAD.IADD R18, R7, 0x1, R18 ;  /* 0x0000000107121824 */ /* 0x000fe400078e0212 */
[----:B------:R-:W-:-:S03]  /*0bc0*/  @P1 VIADD R19, R17, UR9 ;  /* 0x0000000911131c36 */ /* 0x000fc60008000000 */
[C---:B0-----:R-:W-:Y:S02]  /*0bd0*/  @P1 IADD3 R14, P5, PT, R18.reuse, R14, RZ ;  /* 0x0000000e120e1210 */ /* 0x041fe40007fbe0ff */
[----:B------:R-:W-:Y:S02]  /*0be0*/  @P2 SHF.R.S32.HI R20, RZ, 0x1f, R7 ;  /* 0x0000001fff142819 */ /* 0x000fe40000011407 */
[--C-:B------:R-:W-:Y:S02]  /*0bf0*/  @P2 IADD3 R21, P4, P3, R7, R2, R17.reuse ;  /* 0x0000000207152210 */ /* 0x100fe40007b9e011 */
[----:B------:R-:W-:Y:S02]  /*0c00*/  @P2 SHF.R.S32.HI R16, RZ, 0x1f, R17 ;  /* 0x0000001fff102819 */ /* 0x000fe40000011411 */
[----:B-1----:R-:W-:Y:S02]  /*0c10*/  @P1 IADD3 R10, P6, PT, R19, R10, RZ ;  /* 0x0000000a130a1210 */ /* 0x002fe40007fde0ff */
[----:B------:R-:W-:-:S02]  /*0c20*/  @P1 LEA.HI.X.SX32 R15, R18, R15, 0x1, P5 ;  /* 0x0000000f120f1211 */ /* 0x000fc400028f0eff */
[----:B--2---:R-:W-:Y:S01]  /*0c30*/  @P2 IADD3 R8, P5, PT, R21, R8, RZ ;  /* 0x0000000815082210 */ /* 0x004fe20007fbe0ff */
[----:B------:R-:W-:Y:S01]  /*0c40*/  @P1 IMAD.X R11, RZ, RZ, R11, P6 ;  /* 0x000000ffff0b1224 */ /* 0x000fe200030e060b */
[----:B------:R-:W-:Y:S02]  /*0c50*/  @P2 IADD3.X R18, PT, PT, R20, R5, R16, P4, P3 ;  /* 0x0000000514122210 */ /* 0x000fe400027e6410 */
[----:B------:R-:W2:Y:S01]  /*0c60*/  @P1 LDG.E.U8 R15, desc[UR10][R14.64] ;  /* 0x0000000a0e0f1981 */ /* 0x000ea2000c1e1100 */
[----:B---3--:R-:W-:Y:S02]  /*0c70*/  @P2 IADD3 R12, P3, P4, R17, UR9, R12 ;  /* 0x00000009110c2c10 */ /* 0x008fe4000fc7e00c */
[----:B------:R-:W-:Y:S01]  /*0c80*/  @P2 IMAD.X R9, R18, 0x1, R9, P5 ;  /* 0x0000000112092824 */ /* 0x000fe200028e0609 */
[----:B------:R-:W2:Y:S01]  /*0c90*/  @P1 LDG.E.U8 R10, desc[UR10][R10.64] ;  /* 0x0000000a0a0a1981 */ /* 0x000ea2000c1e1100 */
[----:B------:R-:W-:-:S04]  /*0ca0*/  @P2 IADD3.X R13, PT, PT, R16, R13, RZ, P3, P4 ;  /* 0x0000000d100d2210 */ /* 0x000fc80001fe84ff */
[----:B------:R-:W3:Y:S04]  /*0cb0*/  @P2 LDG.E.U8 R9, desc[UR10][R8.64+0x1] ;  /* 0x0000010a08092981 */ /* 0x000ee8000c1e1100 */
[----:B------:R-:W3:Y:S01]  /*0cc0*/  @P2 LDG.E.U8 R12, desc[UR10][R12.64+0x1] ;  /* 0x0000010a0c0c2981 */ /* 0x000ee2000c1e1100 */
[----:B------:R-:W-:Y:S02]  /*0cd0*/  VIADD R17, R17, 0x2 ;  /* 0x0000000211117836 */ /* 0x000fe40000000000 */
[----:B--2---:R-:W-:-:S04]  /*0ce0*/  @P1 IMAD R4, R10, R15, R4 ;  /* 0x0000000f0a041224 */ /* 0x004fc800078e0204 */
[----:B---3--:R-:W-:-:S07]  /*0cf0*/  @P2 IMAD R4, R9, R12, R4 ;  /* 0x0000000c09042224 */ /* 0x008fce00078e0204 */
.L_x_5:
[----:B------:R-:W-:Y:S05]  /*0d00*/  BRA.U !UP3, `(.L_x_3) ;  /* 0x000000010b447547 */ /* 0x000fea000b800000 */
[----:B------:R-:W-:Y:S01]  /*0d10*/  IMAD.IADD R8, R2, 0x1, R17 ;  /* 0x0000000102087824 */ /* 0x000fe200078e0211 */
[----:B------:R-:W-:Y:S04]  /*0d20*/  BSSY.RECONVERGENT B0, `(.L_x_3) ;  /* 0x000000f000007945 */ /* 0x000fe80003800200 */
[----:B------:R-:W-:-:S04]  /*0d30*/  ISETP.GE.AND P1, PT, R8, UR13, PT ;  /* 0x0000000d08007c0c */ /* 0x000fc8000bf26270 */
[----:B------:R-:W-:-:S04]  /*0d40*/  ISETP.GT.AND P1, PT, R8, -0x1, !P1 ;  /* 0xffffffff0800780c */ /* 0x000fc80004f24270 */
[----:B------:R-:W-:-:S13]  /*0d50*/  PLOP3.LUT P1, PT, P0, P1, PT, 0x80, 0x8 ;  /* 0x000000000008781c */ /* 0x000fda0000723070 */
[----:B------:R-:W-:Y:S05]  /*0d60*/  @!P1 BRA `(.L_x_6) ;  /* 0x0000000000289947 */ /* 0x000fea0003800000 */
[----:B------:R-:W0:Y:S01]  /*0d70*/  LDCU.128 UR16, c[0x0][0x380] ;  /* 0x00007000ff1077ac */ /* 0x000e220008000c00 */
[----:B------:R-:W-:Y:S02]  /*0d80*/  IMAD.IADD R7, R7, 0x1, R8 ;  /* 0x0000000107077824 */ /* 0x000fe400078e0208 */
[----:B------:R-:W-:-:S03]  /*0d90*/  VIADD R10, R17, UR9 ;  /* 0x00000009110a7c36 */ /* 0x000fc60008000000 */
[C---:B0-----:R-:W-:Y:S02]  /*0da0*/  IADD3 R8, P0, PT, R7.reuse, UR16, RZ ;  /* 0x0000001007087c10 */ /* 0x041fe4000ff1e0ff */
[----:B------:R-:W-:Y:S02]  /*0db0*/  IADD3 R10, P1, PT, R10, UR18, RZ ;  /* 0x000000120a0a7c10 */ /* 0x000fe4000ff3e0ff */
[----:B------:R-:W-:-:S03]  /*0dc0*/  LEA.HI.X.SX32 R9, R7, UR17, 0x1, P0 ;  /* 0x0000001107097c11 */ /* 0x000fc600080f0eff */
[----:B------:R-:W-:-:S03]  /*0dd0*/  IMAD.X R11, RZ, RZ, UR19, P1 ;  /* 0x00000013ff0b7e24 */ /* 0x000fc600088e06ff */
[----:B------:R-:W2:Y:S04]  /*0de0*/  LDG.E.U8 R9, desc[UR10][R8.64] ;  /* 0x0000000a08097981 */ /* 0x000ea8000c1e1100 */
[----:B------:R-:W2:Y:S02]  /*0df0*/  LDG.E.U8 R10, desc[UR10][R10.64] ;  /* 0x0000000a0a0a7981 */ /* 0x000ea4000c1e1100 */
[----:B--2---:R-:W-:-:S07]  /*0e00*/  IMAD R4, R9, R10, R4 ;  /* 0x0000000a09047224 */ /* 0x004fce00078e0204 */
.L_x_6:
[----:B------:R-:W-:Y:S05]  /*0e10*/  BSYNC.RECONVERGENT B0 ;  /* 0x0000000000007941 */ /* 0x000fea0003800200 */
.L_x_3:
[----:B------:R-:W-:Y:S05]  /*0e20*/  BRA.U UP0, `(.L_x_7) ;  /* 0xfffffff100f07547 */ /* 0x000fea000b83ffff */
.L_x_0:
[----:B------:R-:W0:Y:S01]  /*0e30*/  LDCU.64 UR4, c[0x0][0x390] ;  /* 0x00007200ff0477ac */ /* 0x000e220008000a00 */
[----:B------:R-:W-:-:S05]  /*0e40*/  IMAD R0, R0, UR13, R3 ;  /* 0x0000000d00007c24 */ /* 0x000fca000f8e0203 */
[----:B0-----:R-:W-:-:S04]  /*0e50*/  IADD3 R2, P0, PT, R0, UR4, RZ ;  /* 0x0000000400027c10 */ /* 0x001fc8000ff1e0ff */
[----:B------:R-:W-:-:S05]  /*0e60*/  LEA.HI.X.SX32 R3, R0, UR5, 0x1, P0 ;  /* 0x0000000500037c11 */ /* 0x000fca00080f0eff */
[----:B------:R-:W-:Y:S01]  /*0e70*/  STG.E.U8 desc[UR10][R2.64], R4 ;  /* 0x0000000402007986 */ /* 0x000fe2000c10110a */
[----:B------:R-:W-:Y:S05]  /*0e80*/  EXIT ;  /* 0x000000000000794d */ /* 0x000fea0003800000 */
.L_x_8:
[----:B------:R-:W-:-:S00]  /*0e90*/  BRA `(.L_x_8) ;  /* 0xfffffffc00fc7947 */ /* 0x000fc0000383ffff */
[----:B------:R-:W-:-:S00]  /*0ea0*/  NOP ;  /* 0x0000000000007918 */ /* 0x000fc00000000000 */
        /* <DEDUP_REMOVED lines=13> */
.L_x_9:


//--------------------- .nv.shared.reserved.0     --------------------------
	.section	.nv.shared.reserved.0,"aw",@nobits
	.weak		__nv_reservedSMEM_offset_0_alias
	.size		__nv_reservedSMEM_offset_0_alias, 0, 64
	.other		__nv_reservedSMEM_offset_0_alias,@"STO_CUDA_RESERVED_SHARED STV_DEFAULT"
__nv_reservedSMEM_offset_0_alias:
	.zero		0
	.zero		64


//--------------------- .nv.constant0._Z27convolution_2D_basic_kernelPhS_S_iii --------------------------
	.section	.nv.constant0._Z27convolution_2D_basic_kernelPhS_S_iii,"a",@progbits
	.sectionflags	@""
	.align	4
.nv.constant0._Z27convolution_2D_basic_kernelPhS_S_iii:
	.zero		932


//--------------------- SYMBOLS --------------------------

	.type		.nv.reservedSmem.offset0,@object
	.size		.nv.reservedSmem.offset0,0x4
